//
// Generated by NVIDIA NVVM Compiler
//
// Compiler Build ID: CL-36424714
// Cuda compilation tools, release 13.0, V13.0.88
// Based on NVVM 20.0.0
//

.version 9.0
.target sm_100
.address_size 64

	// .globl	_Z10mallocTestv
.extern .func  (.param .b64 func_retval0) malloc
(
	.param .b64 malloc_param_0
)
;
.extern .func  (.param .b32 func_retval0) vprintf
(
	.param .b64 vprintf_param_0,
	.param .b64 vprintf_param_1
)
;
.extern .func free
(
	.param .b64 free_param_0
)
;
.global .align 1 .b8 $str[27] = {84, 104, 114, 101, 97, 100, 32, 37, 100, 32, 103, 111, 116, 32, 112, 111, 105, 110, 116, 101, 114, 58, 32, 37, 112, 10};

.visible .entry _Z10mallocTestv()
{
	.local .align 16 .b8 	__local_depot0[16];
	.reg .b64 	%SP;
	.reg .b64 	%SPL;
	.reg .b32 	%r<4>;
	.reg .b64 	%rd<7>;

	mov.u64 	%SPL, __local_depot0;
	cvta.local.u64 	%SP, %SPL;
	add.u64 	%rd1, %SP, 0;
	add.u64 	%rd2, %SPL, 0;
	{ // callseq 0, 0
	.param .b64 param0;
	st.param.b64 	[param0], 123;
	.param .b64 retval0;
	call.uni (retval0), 
	malloc, 
	(
	param0
	);
	ld.param.b64 	%rd3, [retval0];
	} // callseq 0
	mov.u32 	%r1, %tid.x;
	st.local.u32 	[%rd2], %r1;
	st.local.u64 	[%rd2+8], %rd3;
	mov.u64 	%rd5, $str;
	cvta.global.u64 	%rd6, %rd5;
	{ // callseq 1, 0
	.param .b64 param0;
	st.param.b64 	[param0], %rd6;
	.param .b64 param1;
	st.param.b64 	[param1], %rd1;
	.param .b32 retval0;
	call.uni (retval0), 
	vprintf, 
	(
	param0, 
	param1
	);
	ld.param.b32 	%r2, [retval0];
	} // callseq 1
	{ // callseq 2, 0
	.param .b64 param0;
	st.param.b64 	[param0], %rd3;
	call.uni 
	free, 
	(
	param0
	);
	} // callseq 2
	ret;

}


// ===== COMPILED SASS (sm_100) =====

	.target	sm_100

	.elftype	@"ET_EXEC"


//--------------------- .note.nv.tkinfo           --------------------------
	.section	.note.nv.tkinfo,"",@"SHT_NOTE"
	.sectionflags	@"SHF_NOTE_NV_TKINFO"
	.tkinfo
        /*0018*/ 	.word	0x00000002
        /*0030*/ 	.string	""
        /*0030*/ 	.string	"ptxas"
        /*0030*/ 	.string	"Cuda compilation tools, release 13.0, V13.0.88"
        /*0030*/ 	.string	"Build cuda_13.0.r13.0/compiler.36424714_0"
        /*0030*/ 	.string	"-arch sm_100 -m 64 "



//--------------------- .note.nv.cuinfo           --------------------------
	.section	.note.nv.cuinfo,"",@"SHT_NOTE"
	.sectionflags	@"SHF_NOTE_NV_CUINFO"
        /*0018*/ 	.short	0x0002
        /*001a*/ 	.short	0x0064
        /*001c*/ 	.short	0x0082
	.zero		2


//--------------------- .nv.info                  --------------------------
	.section	.nv.info,"",@"SHT_CUDA_INFO"
	.align	4


	//----- nvinfo : EIATTR_REGCOUNT
	.align		4
        /*0000*/ 	.byte	0x04, 0x2f
        /*0002*/ 	.short	(.L_2 - .L_1)
	.align		4
.L_1:
        /*0004*/ 	.word	index@(_Z10mallocTestv)
        /*0008*/ 	.word	0x00000018


	//----- nvinfo : EIATTR_FRAME_SIZE
	.align		4
.L_2:
        /*000c*/ 	.byte	0x04, 0x11
        /*000e*/ 	.short	(.L_4 - .L_3)
	.align		4
.L_3:
        /*0010*/ 	.word	index@(_Z10mallocTestv)
        /*0014*/ 	.word	0x00000010


	//----- nvinfo : EIATTR_MIN_STACK_SIZE
	.align		4
.L_4:
        /*0018*/ 	.byte	0x04, 0x12
        /*001a*/ 	.short	(.L_6 - .L_5)
	.align		4
.L_5:
        /*001c*/ 	.word	index@(_Z10mallocTestv)
        /*0020*/ 	.word	0x00000010
.L_6:


//--------------------- .nv.compat                --------------------------
	.section	.nv.compat,"",@"SHT_CUDA_COMPAT_INFO"
	.align	4
        /*0000*/ 	.byte	0x02, 0x09, 0x00, 0x00, 0x02, 0x02, 0x01, 0x00, 0x02, 0x05, 0x05, 0x00, 0x03, 0x07, 0x01, 0x01
        /*0010*/ 	.byte	0x02, 0x03, 0x00, 0x00, 0x02, 0x06, 0x01, 0x00, 0x04, 0x0b, 0x08, 0x00, 0x09, 0x00, 0x00, 0x00
        /*0020*/ 	.byte	0x00, 0x00, 0x00, 0x00


//--------------------- .nv.info._Z10mallocTestv  --------------------------
	.section	.nv.info._Z10mallocTestv,"",@"SHT_CUDA_INFO"
	.sectionflags	@""
	.align	4


	//----- nvinfo : EIATTR_CUDA_API_VERSION
	.align		4
        /*0000*/ 	.byte	0x04, 0x37
        /*0002*/ 	.short	(.L_8 - .L_7)
.L_7:
        /*0004*/ 	.word	0x00000082


	//----- nvinfo : EIATTR_SPARSE_MMA_MASK
	.align		4
.L_8:
        /*0008*/ 	.byte	0x03, 0x50
        /*000a*/ 	.short	0x0000


	//----- nvinfo : EIATTR_MAXREG_COUNT
	.align		4
        /*000c*/ 	.byte	0x03, 0x1b
        /*000e*/ 	.short	0x00ff


	//----- nvinfo : EIATTR_EXTERNS
	.align		4
        /*0010*/ 	.byte	0x04, 0x0f
        /*0012*/ 	.short	(.L_10 - .L_9)


	//   ....[0]....
	.align		4
.L_9:
        /*0014*/ 	.word	index@(malloc)


	//   ....[1]....
	.align		4
        /*0018*/ 	.word	index@(vprintf)


	//   ....[2]....
	.align		4
        /*001c*/ 	.word	index@(free)


	//----- nvinfo : EIATTR_MERCURY_ISA_VERSION
	.align		4
.L_10:
        /*0020*/ 	.byte	0x03, 0x5f
        /*0022*/ 	.short	0x0101


	//----- nvinfo : EIATTR_VRC_CTA_INIT_COUNT
	.align		4
        /*0024*/ 	.byte	0x02, 0x4a
	.zero		1
	.zero		1


	//----- nvinfo : EIATTR_SYSCALL_OFFSETS
	.align		4
        /*0028*/ 	.byte	0x04, 0x46
        /*002a*/ 	.short	(.L_12 - .L_11)


	//   ....[0]....
.L_11:
        /*002c*/ 	.word	0x000000b0


	//   ....[1]....
        /*0030*/ 	.word	0x000001b0


	//   ....[2]....
        /*0034*/ 	.word	0x00000210


	//----- nvinfo : EIATTR_EXIT_INSTR_OFFSETS
	.align		4
.L_12:
        /*0038*/ 	.byte	0x04, 0x1c
        /*003a*/ 	.short	(.L_14 - .L_13)


	//   ....[0]....
.L_13:
        /*003c*/ 	.word	0x00000220


	//----- nvinfo : EIATTR_SW_WAR
	.align		4
.L_14:
        /*0040*/ 	.byte	0x04, 0x36
        /*0042*/ 	.short	(.L_16 - .L_15)
.L_15:
        /*0044*/ 	.word	0x00000008
.L_16:


//--------------------- .nv.callgraph             --------------------------
	.section	.nv.callgraph,"",@"SHT_CUDA_CALLGRAPH"
	.align	4
	.sectionentsize	8
	.align		4
        /*0000*/ 	.word	0x00000000
	.align		4
        /*0004*/ 	.word	0xffffffff
	.align		4
        /*0008*/ 	.word	index@(_Z10mallocTestv)
	.align		4
        /*000c*/ 	.word	index@(free)
	.align		4
        /*0010*/ 	.word	index@(_Z10mallocTestv)
	.align		4
        /*0014*/ 	.word	index@(vprintf)
	.align		4
        /*0018*/ 	.word	index@(_Z10mallocTestv)
	.align		4
        /*001c*/ 	.word	index@(malloc)
	.align		4
        /*0020*/ 	.word	0x00000000
	.align		4
        /*0024*/ 	.word	0xfffffffe
	.align		4
        /*0028*/ 	.word	0x00000000
	.align		4
        /*002c*/ 	.word	0xfffffffd
	.align		4
        /*0030*/ 	.word	0x00000000
	.align		4
        /*0034*/ 	.word	0xfffffffc


//--------------------- .nv.constant4             --------------------------
	.section	.nv.constant4,"a",@progbits
	.align	8
	.align		8
.nv.constant4:
        /*0000*/ 	.dword	malloc
	.align		8
        /*0008*/ 	.dword	vprintf
	.align		8
        /*0010*/ 	.dword	free
	.align		8
        /*0018*/ 	.dword	$str


//--------------------- .text._Z10mallocTestv     --------------------------
	.section	.text._Z10mallocTestv,"ax",@progbits
	.align	128
        .global         _Z10mallocTestv
        .type           _Z10mallocTestv,@function
        .size           _Z10mallocTestv,(.L_x_4 - _Z10mallocTestv)
        .other          _Z10mallocTestv,@"STO_CUDA_ENTRY STV_DEFAULT"
_Z10mallocTestv:
.text._Z10mallocTestv:
[----:B------:R-:W0:Y:S01]  /*0000*/  LDC R1, c[0x0][0x37c] ;  /* 0x0000df00ff017b82 */ /* 0x000e220000000800 */
[----:B------:R-:W-:Y:S01]  /*0010*/  MOV R0, 0x0 ;  /* 0x0000000000007802 */ /* 0x000fe20000000f00 */
[----:B------:R-:W1:Y:S01]  /*0020*/  LDCU UR4, c[0x0][0x2f8] ;  /* 0x00005f00ff0477ac */ /* 0x000e620008000800 */
[----:B0-----:R-:W-:Y:S02]  /*0030*/  VIADD R1, R1, 0xfffffff0 ;  /* 0xfffffff001017836 */ /* 0x001fe40000000000 */
[----:B------:R-:W-:-:S03]  /*0040*/  HFMA2 R5, -RZ, RZ, 0, 0 ;  /* 0x00000000ff057431 */ /* 0x000fc600000001ff */
[----:B------:R0:W2:Y:S01]  /*0050*/  LDC.64 R6, c[0x4][R0] ;  /* 0x0100000000067b82 */ /* 0x0000a20000000a00 */
[----:B------:R-:W3:Y:S01]  /*0060*/  LDCU UR5, c[0x0][0x2fc] ;  /* 0x00005f80ff0577ac */ /* 0x000ee20008000800 */
[----:B------:R-:W-:Y:S01]  /*0070*/  IMAD.MOV.U32 R4, RZ, RZ, 0x7b ;  /* 0x0000007bff047424 */ /* 0x000fe200078e00ff */
[----:B-1----:R-:W-:-:S05]  /*0080*/  IADD3 R16, P0, PT, R1, UR4, RZ ;  /* 0x0000000401107c10 */ /* 0x002fca000ff1e0ff */
[----:B0--3--:R-:W-:-:S08]  /*0090*/  IMAD.X R2, RZ, RZ, UR5, P0 ;  /* 0x00000005ff027e24 */ /* 0x009fd000080e06ff */
[----:B------:R-:W-:-:S07]  /*00a0*/  LEPC R20, `(.L_x_0) ;  /* 0x000000001014794e */ /* 0x000fce0000000000 */
[----:B--2---:R-:W-:Y:S05]  /*00b0*/  CALL.ABS.NOINC R6 ;  /* 0x0000000006007343 */ /* 0x004fea0003c00000 */
.L_x_0:
[----:B------:R-:W0:Y:S01]  /*00c0*/  S2R R10, SR_TID.X ;  /* 0x00000000000a7919 */ /* 0x000e220000002100 */
[--C-:B------:R-:W-:Y:S01]  /*00d0*/  IMAD.MOV.U32 R12, RZ, RZ, R4.reuse ;  /* 0x000000ffff0c7224 */ /* 0x100fe200078e0004 */
[----:B------:R-:W-:Y:S01]  /*00e0*/  MOV R13, R5 ;  /* 0x00000005000d7202 */ /* 0x000fe20000000f00 */
[----:B------:R-:W1:Y:S01]  /*00f0*/  LDCU.64 UR4, c[0x4][0x18] ;  /* 0x01000300ff0477ac */ /* 0x000e620008000a00 */
[----:B------:R-:W-:Y:S01]  /*0100*/  MOV R0, 0x8 ;  /* 0x0000000800007802 */ /* 0x000fe20000000f00 */
[----:B------:R-:W-:Y:S01]  /*0110*/  IMAD.MOV.U32 R17, RZ, RZ, R4 ;  /* 0x000000ffff117224 */ /* 0x000fe200078e0004 */
[----:B------:R-:W-:Y:S01]  /*0120*/  MOV R7, R2 ;  /* 0x0000000200077202 */ /* 0x000fe20000000f00 */
[----:B------:R2:W-:Y:S01]  /*0130*/  STL.64 [R1+0x8], R12 ;  /* 0x0000080c01007387 */ /* 0x0005e20000100a00 */
[----:B------:R2:W3:Y:S01]  /*0140*/  LDC.64 R8, c[0x4][R0] ;  /* 0x0100000000087b82 */ /* 0x0004e20000000a00 */
[----:B------:R-:W-:Y:S02]  /*0150*/  IMAD.MOV.U32 R18, RZ, RZ, R5 ;  /* 0x000000ffff127224 */ /* 0x000fe400078e0005 */
[----:B------:R-:W-:Y:S01]  /*0160*/  IMAD.MOV.U32 R6, RZ, RZ, R16 ;  /* 0x000000ffff067224 */ /* 0x000fe200078e0010 */
[----:B-1----:R-:W-:Y:S01]  /*0170*/  MOV R4, UR4 ;  /* 0x0000000400047c02 */ /* 0x002fe20008000f00 */
[----:B------:R-:W-:Y:S01]  /*0180*/  IMAD.U32 R5, RZ, RZ, UR5 ;  /* 0x00000005ff057e24 */ /* 0x000fe2000f8e00ff */
[----:B0-----:R2:W-:Y:S06]  /*0190*/  STL [R1], R10 ;  /* 0x0000000a01007387 */ /* 0x0015ec0000100800 */
[----:B------:R-:W-:-:S07]  /*01a0*/  LEPC R20, `(.L_x_1) ;  /* 0x000000001014794e */ /* 0x000fce0000000000 */
[----:B--23--:R-:W-:Y:S05]  /*01b0*/  CALL.ABS.NOINC R8 ;  /* 0x0000000008007343 */ /* 0x00cfea0003c00000 */
.L_x_1:
[----:B------:R-:W-:Y:S01]  /*01c0*/  MOV R0, 0x10 ;  /* 0x0000001000007802 */ /* 0x000fe20000000f00 */
[----:B------:R-:W-:Y:S01]  /*01d0*/  IMAD.MOV.U32 R4, RZ, RZ, R17 ;  /* 0x000000ffff047224 */ /* 0x000fe200078e0011 */
[----:B------:R-:W-:Y:S02]  /*01e0*/  MOV R5, R18 ;  /* 0x0000001200057202 */ /* 0x000fe40000000f00 */
[----:B------:R0:W1:Y:S05]  /*01f0*/  LDC.64 R2, c[0x4][R0] ;  /* 0x0100000000027b82 */ /* 0x00006a0000000a00 */
[----:B------:R-:W-:-:S07]  /*0200*/  LEPC R20, `(.L_x_2) ;  /* 0x000000001014794e */ /* 0x000fce0000000000 */
[----:B01----:R-:W-:Y:S05]  /*0210*/  CALL.ABS.NOINC R2 ;  /* 0x0000000002007343 */ /* 0x003fea0003c00000 */
.L_x_2:
[----:B------:R-:W-:Y:S05]  /*0220*/  EXIT ;  /* 0x000000000000794d */ /* 0x000fea0003800000 */
.L_x_3:
[----:B------:R-:W-:-:S00]  /*0230*/  BRA `(.L_x_3) ;  /* 0xfffffffc00fc7947 */ /* 0x000fc0000383ffff */
[----:B------:R-:W-:-:S00]  /*0240*/  NOP ;  /* 0x0000000000007918 */ /* 0x000fc00000000000 */
        /* <DEDUP_REMOVED lines=11> */
.L_x_4:


//--------------------- .nv.global.init           --------------------------
	.section	.nv.global.init,"aw",@progbits
.nv.global.init:
	.type		$str,@object
	.size		$str,(.L_0 - $str)
$str:
        /*0000*/ 	.byte	0x54, 0x68, 0x72, 0x65, 0x61, 0x64, 0x20, 0x25, 0x64, 0x20, 0x67, 0x6f, 0x74, 0x20, 0x70, 0x6f
        /*0010*/ 	.byte	0x69, 0x6e, 0x74, 0x65, 0x72, 0x3a, 0x20, 0x25, 0x70, 0x0a, 0x00
.L_0:


//--------------------- .nv.shared.reserved.0     --------------------------
	.section	.nv.shared.reserved.0,"aw",@nobits
	.weak		__nv_reservedSMEM_offset_0_alias
	.size		__nv_reservedSMEM_offset_0_alias, 0, 64
	.other		__nv_reservedSMEM_offset_0_alias,@"STO_CUDA_RESERVED_SHARED STV_DEFAULT"
__nv_reservedSMEM_offset_0_alias:
	.zero		0
	.zero		64


//--------------------- .nv.constant0._Z10mallocTestv --------------------------
	.section	.nv.constant0._Z10mallocTestv,"a",@progbits
	.sectionflags	@""
	.align	4
.nv.constant0._Z10mallocTestv:
	.zero		896


//--------------------- SYMBOLS --------------------------

	.type		.nv.reservedSmem.offset0,@object
	.size		.nv.reservedSmem.offset0,0x4
	.type		malloc,@function
	.type		vprintf,@function
	.type		free,@function
